	.headerflags	@"EF_CUDA_TEXMODE_UNIFIED EF_CUDA_64BIT_ADDRESS EF_CUDA_ACCELERATORS EF_CUDA_SM90 EF_CUDA_VIRTUAL_SM(EF_CUDA_SM90)"
	.elftype	@"ET_EXEC"


//--------------------- .nv.info                  --------------------------
	.section	.nv.info,"",@"SHT_CUDA_INFO"
	.align	4


	//----- nvinfo : EIATTR_REGCOUNT
	.align		4
        /*0000*/ 	.byte	0x04, 0x2f
        /*0002*/ 	.short	(.L_3 - .L_2)
	.align		4
.L_2:
        /*0004*/ 	.word	index@(triton_poi_fused__native_batch_norm_legit_no_training_add_7)
        /*0008*/ 	.word	0x00000020


	//----- nvinfo : EIATTR_MIN_STACK_SIZE
	.align		4
.L_3:
        /*000c*/ 	.byte	0x04, 0x12
        /*000e*/ 	.short	(.L_5 - .L_4)
	.align		4
.L_4:
        /*0010*/ 	.word	index@(triton_poi_fused__native_batch_norm_legit_no_training_add_7)
        /*0014*/ 	.word	0x00000000


	//----- nvinfo : EIATTR_FRAME_SIZE
	.align		4
.L_5:
        /*0018*/ 	.byte	0x04, 0x11
        /*001a*/ 	.short	(.L_7 - .L_6)
	.align		4
.L_6:
        /*001c*/ 	.word	index@(triton_poi_fused__native_batch_norm_legit_no_training_add_7)
        /*0020*/ 	.word	0x00000000


	//----- nvinfo : EIATTR_MIN_STACK_SIZE
	.align		4
.L_7:
        /*0024*/ 	.byte	0x04, 0x12
        /*0026*/ 	.short	(.L_9 - .L_8)
	.align		4
.L_8:
        /*0028*/ 	.word	index@(triton_poi_fused__native_batch_norm_legit_no_training_add_7)
        /*002c*/ 	.word	0x00000000
.L_9:


//--------------------- .nv.info.triton_poi_fused__native_batch_norm_legit_no_training_add_7 --------------------------
	.section	.nv.info.triton_poi_fused__native_batch_norm_legit_no_training_add_7,"",@"SHT_CUDA_INFO"
	.sectionflags	@""
	.align	4


	//----- nvinfo : EIATTR_CUDA_API_VERSION
	.align		4
        /*0000*/ 	.byte	0x04, 0x37
        /*0002*/ 	.short	(.L_11 - .L_10)
.L_10:
        /*0004*/ 	.word	0x0000007c


	//----- nvinfo : EIATTR_KPARAM_INFO
	.align		4
.L_11:
        /*0008*/ 	.byte	0x04, 0x17
        /*000a*/ 	.short	(.L_13 - .L_12)
.L_12:
        /*000c*/ 	.word	0x00000000
        /*0010*/ 	.short	0x0007
        /*0012*/ 	.short	0x0038
        /*0014*/ 	.byte	0x00, 0xf0, 0x11, 0x00


	//----- nvinfo : EIATTR_KPARAM_INFO
	.align		4
.L_13:
        /*0018*/ 	.byte	0x04, 0x17
        /*001a*/ 	.short	(.L_15 - .L_14)
.L_14:
        /*001c*/ 	.word	0x00000000
        /*0020*/ 	.short	0x0006
        /*0022*/ 	.short	0x0030
        /*0024*/ 	.byte	0x00, 0xf4, 0x21, 0x00


	//----- nvinfo : EIATTR_KPARAM_INFO
	.align		4
.L_15:
        /*0028*/ 	.byte	0x04, 0x17
        /*002a*/ 	.short	(.L_17 - .L_16)
.L_16:
        /*002c*/ 	.word	0x00000000
        /*0030*/ 	.short	0x0005
        /*0032*/ 	.short	0x0028
        /*0034*/ 	.byte	0x00, 0xf4, 0x21, 0x00


	//----- nvinfo : EIATTR_KPARAM_INFO
	.align		4
.L_17:
        /*0038*/ 	.byte	0x04, 0x17
        /*003a*/ 	.short	(.L_19 - .L_18)
.L_18:
        /*003c*/ 	.word	0x00000000
        /*0040*/ 	.short	0x0004
        /*0042*/ 	.short	0x0020
        /*0044*/ 	.byte	0x00, 0xf4, 0x21, 0x00


	//----- nvinfo : EIATTR_KPARAM_INFO
	.align		4
.L_19:
        /*0048*/ 	.byte	0x04, 0x17
        /*004a*/ 	.short	(.L_21 - .L_20)
.L_20:
        /*004c*/ 	.word	0x00000000
        /*0050*/ 	.short	0x0003
        /*0052*/ 	.short	0x0018
        /*0054*/ 	.byte	0x00, 0xf4, 0x21, 0x00


	//----- nvinfo : EIATTR_KPARAM_INFO
	.align		4
.L_21:
        /*0058*/ 	.byte	0x04, 0x17
        /*005a*/ 	.short	(.L_23 - .L_22)
.L_22:
        /*005c*/ 	.word	0x00000000
        /*0060*/ 	.short	0x0002
        /*0062*/ 	.short	0x0010
        /*0064*/ 	.byte	0x00, 0xf4, 0x21, 0x00


	//----- nvinfo : EIATTR_KPARAM_INFO
	.align		4
.L_23:
        /*0068*/ 	.byte	0x04, 0x17
        /*006a*/ 	.short	(.L_25 - .L_24)
.L_24:
        /*006c*/ 	.word	0x00000000
        /*0070*/ 	.short	0x0001
        /*0072*/ 	.short	0x0008
        /*0074*/ 	.byte	0x00, 0xf4, 0x21, 0x00


	//----- nvinfo : EIATTR_KPARAM_INFO
	.align		4
.L_25:
        /*0078*/ 	.byte	0x04, 0x17
        /*007a*/ 	.short	(.L_27 - .L_26)
.L_26:
        /*007c*/ 	.word	0x00000000
        /*0080*/ 	.short	0x0000
        /*0082*/ 	.short	0x0000
        /*0084*/ 	.byte	0x00, 0xf4, 0x21, 0x00


	//----- nvinfo : EIATTR_SPARSE_MMA_MASK
	.align		4
.L_27:
        /*0088*/ 	.byte	0x03, 0x50
        /*008a*/ 	.short	0x0000


	//----- nvinfo : EIATTR_MAXREG_COUNT
	.align		4
        /*008c*/ 	.byte	0x03, 0x1b
        /*008e*/ 	.short	0x00ff


	//----- nvinfo : EIATTR_EXIT_INSTR_OFFSETS
	.align		4
        /*0090*/ 	.byte	0x04, 0x1c
        /*0092*/ 	.short	(.L_29 - .L_28)


	//   ....[0]....
.L_28:
        /*0094*/ 	.word	0x00000680


	//----- nvinfo : EIATTR_REQNTID
	.align		4
.L_29:
        /*0098*/ 	.byte	0x04, 0x10
        /*009a*/ 	.short	(.L_31 - .L_30)
.L_30:
        /*009c*/ 	.word	0x00000080
        /*00a0*/ 	.word	0x00000001
        /*00a4*/ 	.word	0x00000001


	//----- nvinfo : EIATTR_CBANK_PARAM_SIZE
	.align		4
.L_31:
        /*00a8*/ 	.byte	0x03, 0x19
        /*00aa*/ 	.short	0x003c


	//----- nvinfo : EIATTR_PARAM_CBANK
	.align		4
        /*00ac*/ 	.byte	0x04, 0x0a
        /*00ae*/ 	.short	(.L_33 - .L_32)
	.align		4
.L_32:
        /*00b0*/ 	.word	index@(.nv.constant0.triton_poi_fused__native_batch_norm_legit_no_training_add_7)
        /*00b4*/ 	.short	0x0210
        /*00b6*/ 	.short	0x003c


	//----- nvinfo : EIATTR_SW_WAR
	.align		4
.L_33:
        /*00b8*/ 	.byte	0x04, 0x36
        /*00ba*/ 	.short	(.L_35 - .L_34)
.L_34:
        /*00bc*/ 	.word	0x00000008
.L_35:


//--------------------- .nv.callgraph             --------------------------
	.section	.nv.callgraph,"",@"SHT_CUDA_CALLGRAPH"
	.align	4
	.sectionentsize	8
	.align		4
        /*0000*/ 	.word	0x00000000
	.align		4
        /*0004*/ 	.word	0xffffffff
	.align		4
        /*0008*/ 	.word	0x00000000
	.align		4
        /*000c*/ 	.word	0xfffffffe
	.align		4
        /*0010*/ 	.word	0x00000000
	.align		4
        /*0014*/ 	.word	0xfffffffd
	.align		4
        /*0018*/ 	.word	0x00000000
	.align		4
        /*001c*/ 	.word	0xfffffffc


//--------------------- .nv.constant4             --------------------------
	.section	.nv.constant4,"a",@progbits
	.align	8
	.align		8
.nv.constant4:
        /*0000*/ 	.dword	_$_str
	.align		8
        /*0008*/ 	.dword	_$_str_$_2


//--------------------- .text.triton_poi_fused__native_batch_norm_legit_no_training_add_7 --------------------------
	.section	.text.triton_poi_fused__native_batch_norm_legit_no_training_add_7,"ax",@progbits
	.align	128
        .global         triton_poi_fused__native_batch_norm_legit_no_training_add_7
        .type           triton_poi_fused__native_batch_norm_legit_no_training_add_7,@function
        .size           triton_poi_fused__native_batch_norm_legit_no_training_add_7,(.L_x_1 - triton_poi_fused__native_batch_norm_legit_no_training_add_7)
        .other          triton_poi_fused__native_batch_norm_legit_no_training_add_7,@"STO_CUDA_ENTRY STV_DEFAULT"
triton_poi_fused__native_batch_norm_legit_no_training_add_7:
.text.triton_poi_fused__native_batch_norm_legit_no_training_add_7:
[----:B------:R-:W-:Y:S01]  /*0000*/  LDC R1, c[0x0][0x28] ;  /* 0x00000a00ff017b82 */ /* 0x000fe20000000800 */
[----:B------:R-:W1:Y:S07]  /*0010*/  S2R R0, SR_TID.X ;  /* 0x0000000000007919 */ /* 0x000e6e0000002100 */
[----:B------:R-:W2:Y:S01]  /*0020*/  LDC.64 R2, c[0x0][0x220] ;  /* 0x00008800ff027b82 */ /* 0x000ea20000000a00 */
[----:B------:R-:W-:Y:S01]  /*0030*/  ULDC.64 UR4, c[0x0][0x208] ;  /* 0x0000820000047ab9 */ /* 0x000fe20000000a00 */
[----:B------:R-:W3:Y:S06]  /*0040*/  S2R R21, SR_CTAID.X ;  /* 0x0000000000157919 */ /* 0x000eec0000002500 */
[----:B------:R-:W4:Y:S08]  /*0050*/  LDC.64 R10, c[0x0][0x218] ;  /* 0x00008600ff0a7b82 */ /* 0x000f300000000a00 */
[----:B------:R-:W5:Y:S08]  /*0060*/  LDC.64 R8, c[0x0][0x210] ;  /* 0x00008400ff087b82 */ /* 0x000f700000000a00 */
[----:B------:R-:W4:Y:S01]  /*0070*/  LDC.64 R28, c[0x0][0x228] ;  /* 0x00008a00ff1c7b82 */ /* 0x000f220000000a00 */
[----:B-1----:R-:W-:-:S07]  /*0080*/  SHF.L.U32 R0, R0, 0x2, RZ ;  /* 0x0000000200007819 */ /* 0x002fce00000006ff */
[----:B------:R-:W1:Y:S01]  /*0090*/  LDC.64 R26, c[0x0][0x230] ;  /* 0x00008c00ff1a7b82 */ /* 0x000e620000000a00 */
[----:B---3--:R-:W-:Y:S02]  /*00a0*/  SHF.R.S32.HI R4, RZ, 0x15, R21 ;  /* 0x00000015ff047819 */ /* 0x008fe40000011415 */
[----:B------:R-:W-:Y:S02]  /*00b0*/  LOP3.LUT R0, R0, 0x1fc, RZ, 0xc0, !PT ;  /* 0x000001fc00007812 */ /* 0x000fe400078ec0ff */
[----:B------:R-:W-:Y:S02]  /*00c0*/  SGXT R4, R4, 0x1 ;  /* 0x000000010404781a */ /* 0x000fe40000000200 */
[----:B------:R-:W-:-:S04]  /*00d0*/  LEA R21, R21, R0, 0xa ;  /* 0x0000000015157211 */ /* 0x000fc800078e50ff */
[----:B------:R-:W-:-:S04]  /*00e0*/  LEA.HI R0, R4, R21, RZ, 0xc ;  /* 0x0000001504007211 */ /* 0x000fc800078f60ff */
[----:B------:R-:W-:-:S04]  /*00f0*/  SHF.R.S32.HI R15, RZ, 0xc, R0 ;  /* 0x0000000cff0f7819 */ /* 0x000fc80000011400 */
[----:B------:R-:W-:-:S04]  /*0100*/  LEA.HI R4, R15, R15, RZ, 0x7 ;  /* 0x0000000f0f047211 */ /* 0x000fc800078f38ff */
[----:B------:R-:W-:-:S04]  /*0110*/  LOP3.LUT R4, R4, 0xffffff80, RZ, 0xc0, !PT ;  /* 0xffffff8004047812 */ /* 0x000fc800078ec0ff */
[----:B------:R-:W-:-:S05]  /*0120*/  IADD3 R15, R15, -R4, RZ ;  /* 0x800000040f0f7210 */ /* 0x000fca0007ffe0ff */
[----:B--2---:R-:W-:-:S06]  /*0130*/  IMAD.WIDE R4, R15, 0x4, R2 ;  /* 0x000000040f047825 */ /* 0x004fcc00078e0202 */
[----:B------:R-:W2:Y:S01]  /*0140*/  LDG.E.EL R4, desc[UR4][R4.64] ;  /* 0x0000000404047981 */ /* 0x000ea2000c2e1900 */
[----:B------:R-:W-:-:S04]  /*0150*/  IADD3 R0, R0, 0x200, RZ ;  /* 0x0000020000007810 */ /* 0x000fc80007ffe0ff */
[----:B------:R-:W-:-:S04]  /*0160*/  SHF.R.S32.HI R0, RZ, 0xc, R0 ;  /* 0x0000000cff007819 */ /* 0x000fc80000011400 */
[----:B------:R-:W-:-:S04]  /*0170*/  LEA.HI R6, R0, R0, RZ, 0x7 ;  /* 0x0000000000067211 */ /* 0x000fc800078f38ff */
[----:B------:R-:W-:-:S04]  /*0180*/  LOP3.LUT R13, R6, 0xffffff80, RZ, 0xc0, !PT ;  /* 0xffffff80060d7812 */ /* 0x000fc800078ec0ff */
[----:B------:R-:W-:-:S05]  /*0190*/  IADD3 R13, R0, -R13, RZ ;  /* 0x8000000d000d7210 */ /* 0x000fca0007ffe0ff */
[----:B------:R-:W-:-:S05]  /*01a0*/  IMAD.WIDE R2, R13, 0x4, R2 ;  /* 0x000000040d027825 */ /* 0x000fca00078e0202 */
[----:B------:R3:W2:Y:S01]  /*01b0*/  LDG.E.EL R20, desc[UR4][R2.64] ;  /* 0x0000000402147981 */ /* 0x0006a2000c2e1900 */
[----:B----4-:R-:W-:-:S04]  /*01c0*/  IMAD.WIDE R24, R15, 0x4, R10 ;  /* 0x000000040f187825 */ /* 0x010fc800078e020a */
[----:B-----5:R-:W-:Y:S01]  /*01d0*/  IMAD.WIDE R8, R21, 0x4, R8 ;  /* 0x0000000415087825 */ /* 0x020fe200078e0208 */
[----:B------:R4:W5:Y:S03]  /*01e0*/  LDG.E.EL R0, desc[UR4][R24.64] ;  /* 0x0000000418007981 */ /* 0x000966000c2e1900 */
[C---:B0-----:R-:W-:Y:S01]  /*01f0*/  IMAD.WIDE R18, R15.reuse, 0x4, R28 ;  /* 0x000000040f127825 */ /* 0x041fe200078e021c */
[----:B---3--:R-:W0:Y:S03]  /*0200*/  LDC.64 R2, c[0x0][0x238] ;  /* 0x00008e00ff027b82 */ /* 0x008e260000000a00 */
[----:B-1----:R-:W-:Y:S01]  /*0210*/  IMAD.WIDE R14, R15, 0x4, R26 ;  /* 0x000000040f0e7825 */ /* 0x002fe200078e021a */
[----:B------:R-:W3:Y:S04]  /*0220*/  LDG.E.EL R22, desc[UR4][R18.64] ;  /* 0x0000000412167981 */ /* 0x000ee8000c2e1900 */
[----:B------:R1:W3:Y:S01]  /*0230*/  LDG.E.EL R23, desc[UR4][R14.64] ;  /* 0x000000040e177981 */ /* 0x0002e2000c2e1900 */
[----:B----4-:R-:W-:Y:S01]  /*0240*/  HFMA2.MMA R25, -RZ, RZ, 1.625, 0 ;  /* 0x3e800000ff197435 */ /* 0x010fe200000001ff */
[----:B------:R-:W-:-:S04]  /*0250*/  IMAD.WIDE R28, R13, 0x4, R28 ;  /* 0x000000040d1c7825 */ /* 0x000fc800078e021c */
[C---:B------:R-:W-:Y:S02]  /*0260*/  IMAD.WIDE R26, R13.reuse, 0x4, R26 ;  /* 0x000000040d1a7825 */ /* 0x040fe400078e021a */
[----:B------:R-:W4:Y:S02]  /*0270*/  LDG.E.EL R28, desc[UR4][R28.64] ;  /* 0x000000041c1c7981 */ /* 0x000f24000c2e1900 */
[----:B-1----:R-:W-:Y:S02]  /*0280*/  IMAD.WIDE R14, R13, 0x4, R10 ;  /* 0x000000040d0e7825 */ /* 0x002fe400078e020a */
[----:B------:R1:W4:Y:S04]  /*0290*/  LDG.E.EL R27, desc[UR4][R26.64] ;  /* 0x000000041a1b7981 */ /* 0x000328000c2e1900 */
[----:B------:R-:W3:Y:S01]  /*02a0*/  LDG.E.EL R24, desc[UR4][R14.64] ;  /* 0x000000040e187981 */ /* 0x000ee2000c2e1900 */
[----:B0-----:R-:W-:-:S05]  /*02b0*/  IMAD.WIDE R2, R21, 0x4, R2 ;  /* 0x0000000415027825 */ /* 0x001fca00078e0202 */
[----:B------:R-:W3:Y:S01]  /*02c0*/  LDG.E.128 R12, desc[UR4][R2.64] ;  /* 0x00000004020c7981 */ /* 0x000ee2000c1e1d00 */
[----:B--2---:R-:W-:-:S03]  /*02d0*/  FADD R16, R4, 9.9999997473787516356e-06 ;  /* 0x3727c5ac04107421 */ /* 0x004fc60000000000 */
[----:B------:R-:W5:Y:S03]  /*02e0*/  LDG.E.128 R4, desc[UR4][R8.64] ;  /* 0x0000000408047981 */ /* 0x000f66000c1e1d00 */
[----:B------:R-:W0:Y:S01]  /*02f0*/  MUFU.SQRT R16, R16 ;  /* 0x0000001000107308 */ /* 0x000e220000002000 */
[----:B------:R-:W2:Y:S01]  /*0300*/  LDG.E.128 R8, desc[UR4][R8.64+0x800] ;  /* 0x0008000408087981 */ /* 0x000ea2000c1e1d00 */
[C---:B0-----:R-:W-:Y:S02]  /*0310*/  FSETP.GT.AND P0, PT, R16.reuse, 8.50705917302346158658e+37, PT ;  /* 0x7e8000001000780b */ /* 0x041fe40003f04000 */
[----:B------:R-:W-:-:S11]  /*0320*/  FSETP.GEU.AND P1, PT, R16, 1.175494350822287508e-38, PT ;  /* 0x008000001000780b */ /* 0x000fd60003f2e000 */
[----:B------:R-:W-:-:S04]  /*0330*/  @P0 FMUL R16, R16, 0.25 ;  /* 0x3e80000010100820 */ /* 0x000fc80000400000 */
[----:B------:R-:W-:Y:S01]  /*0340*/  @!P1 FMUL R16, R16, 16777216 ;  /* 0x4b80000010109820 */ /* 0x000fe20000400000 */
[----:B------:R-:W-:-:S05]  /*0350*/  FSEL R17, R25, 1, P0 ;  /* 0x3f80000019117808 */ /* 0x000fca0000000000 */
[----:B------:R-:W1:Y:S01]  /*0360*/  MUFU.RCP R16, R16 ;  /* 0x0000001000107308 */ /* 0x000e620000001000 */
[----:B------:R-:W-:-:S04]  /*0370*/  @!P1 FMUL R17, R17, 16777216 ;  /* 0x4b80000011119820 */ /* 0x000fc80000400000 */
[----:B-1----:R-:W-:Y:S02]  /*0380*/  FMUL R26, R16, R17 ;  /* 0x00000011101a7220 */ /* 0x002fe40000400000 */
[----:B------:R0:W4:Y:S01]  /*0390*/  LDG.E.128 R16, desc[UR4][R2.64+0x800] ;  /* 0x0008000402107981 */ /* 0x000122000c1e1d00 */
[----:B------:R-:W-:-:S04]  /*03a0*/  FADD R29, R20, 9.9999997473787516356e-06 ;  /* 0x3727c5ac141d7421 */ /* 0x000fc80000000000 */
[----:B------:R-:W1:Y:S02]  /*03b0*/  MUFU.SQRT R20, R29 ;  /* 0x0000001d00147308 */ /* 0x000e640000002000 */
[C---:B-1----:R-:W-:Y:S02]  /*03c0*/  FSETP.GT.AND P0, PT, R20.reuse, 8.50705917302346158658e+37, PT ;  /* 0x7e8000001400780b */ /* 0x042fe40003f04000 */
[----:B------:R-:W-:-:S11]  /*03d0*/  FSETP.GEU.AND P1, PT, R20, 1.175494350822287508e-38, PT ;  /* 0x008000001400780b */ /* 0x000fd60003f2e000 */
[----:B------:R-:W-:-:S04]  /*03e0*/  @P0 FMUL R20, R20, 0.25 ;  /* 0x3e80000014140820 */ /* 0x000fc80000400000 */
[----:B------:R-:W-:Y:S01]  /*03f0*/  @!P1 FMUL R20, R20, 16777216 ;  /* 0x4b80000014149820 */ /* 0x000fe20000400000 */
[----:B------:R-:W-:-:S05]  /*0400*/  FSEL R25, R25, 1, P0 ;  /* 0x3f80000019197808 */ /* 0x000fca0000000000 */
[----:B------:R-:W-:Y:S01]  /*0410*/  @!P1 FMUL R25, R25, 16777216 ;  /* 0x4b80000019199820 */ /* 0x000fe20000400000 */
[--C-:B-----5:R-:W-:Y:S01]  /*0420*/  FADD R29, R4, -R0.reuse ;  /* 0x80000000041d7221 */ /* 0x120fe20000000000 */
[--C-:B0-----:R-:W-:Y:S01]  /*0430*/  FADD R3, R5, -R0.reuse ;  /* 0x8000000005037221 */ /* 0x101fe20000000000 */
[--C-:B------:R-:W-:Y:S01]  /*0440*/  FADD R5, R6, -R0.reuse ;  /* 0x8000000006057221 */ /* 0x100fe20000000000 */
[----:B------:R-:W-:Y:S01]  /*0450*/  FADD R7, R7, -R0 ;  /* 0x8000000007077221 */ /* 0x000fe20000000000 */
[-C--:B------:R-:W-:Y:S01]  /*0460*/  FMUL R0, R29, R26.reuse ;  /* 0x0000001a1d007220 */ /* 0x080fe20000400000 */
[-C--:B------:R-:W-:Y:S01]  /*0470*/  FMUL R2, R3, R26.reuse ;  /* 0x0000001a03027220 */ /* 0x080fe20000400000 */
[----:B------:R-:W0:Y:S01]  /*0480*/  MUFU.RCP R4, R20 ;  /* 0x0000001400047308 */ /* 0x000e220000001000 */
[-C--:B------:R-:W-:Y:S01]  /*0490*/  FMUL R6, R5, R26.reuse ;  /* 0x0000001a05067220 */ /* 0x080fe20000400000 */
[----:B------:R-:W-:Y:S01]  /*04a0*/  FMUL R26, R7, R26 ;  /* 0x0000001a071a7220 */ /* 0x000fe20000400000 */
[C-C-:B---3--:R-:W-:Y:S01]  /*04b0*/  FFMA R7, R22.reuse, R0, R23.reuse ;  /* 0x0000000016077223 */ /* 0x148fe20000000017 */
[----:B------:R-:W-:-:S02]  /*04c0*/  FFMA R0, R22, R2, R23 ;  /* 0x0000000216007223 */ /* 0x000fc40000000017 */
[----:B------:R-:W1:Y:S01]  /*04d0*/  LDC.64 R2, c[0x0][0x240] ;  /* 0x00009000ff027b82 */ /* 0x000e620000000a00 */
[C-C-:B------:R-:W-:Y:S01]  /*04e0*/  FFMA R5, R22.reuse, R6, R23.reuse ;  /* 0x0000000616057223 */ /* 0x140fe20000000017 */
[----:B------:R-:W-:Y:S01]  /*04f0*/  FFMA R22, R22, R26, R23 ;  /* 0x0000001a16167223 */ /* 0x000fe20000000017 */
[--C-:B--2---:R-:W-:Y:S01]  /*0500*/  FADD R23, R9, -R24.reuse ;  /* 0x8000001809177221 */ /* 0x104fe20000000000 */
[--C-:B------:R-:W-:Y:S01]  /*0510*/  FADD R9, R10, -R24.reuse ;  /* 0x800000180a097221 */ /* 0x100fe20000000000 */
[--C-:B------:R-:W-:Y:S01]  /*0520*/  FADD R11, R11, -R24.reuse ;  /* 0x800000180b0b7221 */ /* 0x100fe20000000000 */
[----:B0-----:R-:W-:Y:S01]  /*0530*/  FMUL R4, R4, R25 ;  /* 0x0000001904047220 */ /* 0x001fe20000400000 */
[----:B------:R-:W-:-:S03]  /*0540*/  FADD R25, R8, -R24 ;  /* 0x8000001808197221 */ /* 0x000fc60000000000 */
[-C--:B------:R-:W-:Y:S01]  /*0550*/  FMUL R6, R23, R4.reuse ;  /* 0x0000000417067220 */ /* 0x080fe20000400000 */
[-C--:B------:R-:W-:Y:S01]  /*0560*/  FMUL R25, R25, R4.reuse ;  /* 0x0000000419197220 */ /* 0x080fe20000400000 */
[-C--:B------:R-:W-:Y:S01]  /*0570*/  FMUL R8, R9, R4.reuse ;  /* 0x0000000409087220 */ /* 0x080fe20000400000 */
[----:B------:R-:W-:Y:S01]  /*0580*/  FMUL R10, R11, R4 ;  /* 0x000000040b0a7220 */ /* 0x000fe20000400000 */
[C-C-:B----4-:R-:W-:Y:S01]  /*0590*/  FFMA R4, R28.reuse, R6, R27.reuse ;  /* 0x000000061c047223 */ /* 0x150fe2000000001b */
[C-C-:B------:R-:W-:Y:S01]  /*05a0*/  FFMA R9, R28.reuse, R25, R27.reuse ;  /* 0x000000191c097223 */ /* 0x140fe2000000001b */
[C-C-:B------:R-:W-:Y:S01]  /*05b0*/  FFMA R11, R28.reuse, R8, R27.reuse ;  /* 0x000000081c0b7223 */ /* 0x140fe2000000001b */
[----:B------:R-:W-:Y:S01]  /*05c0*/  FFMA R10, R28, R10, R27 ;  /* 0x0000000a1c0a7223 */ /* 0x000fe2000000001b */
[----:B------:R-:W-:Y:S01]  /*05d0*/  FADD R12, R12, R7 ;  /* 0x000000070c0c7221 */ /* 0x000fe20000000000 */
[----:B------:R-:W-:Y:S01]  /*05e0*/  FADD R13, R13, R0 ;  /* 0x000000000d0d7221 */ /* 0x000fe20000000000 */
[----:B------:R-:W-:Y:S01]  /*05f0*/  FADD R14, R14, R5 ;  /* 0x000000050e0e7221 */ /* 0x000fe20000000000 */
[----:B------:R-:W-:Y:S01]  /*0600*/  FADD R15, R15, R22 ;  /* 0x000000160f0f7221 */ /* 0x000fe20000000000 */
[----:B-1----:R-:W-:-:S05]  /*0610*/  IMAD.WIDE R2, R21, 0x4, R2 ;  /* 0x0000000415027825 */ /* 0x002fca00078e0202 */
[----:B------:R-:W-:Y:S01]  /*0620*/  STG.E.128 desc[UR4][R2.64], R12 ;  /* 0x0000000c02007986 */ /* 0x000fe2000c101d04 */
[----:B------:R-:W-:Y:S01]  /*0630*/  FADD R16, R16, R9 ;  /* 0x0000000910107221 */ /* 0x000fe20000000000 */
[----:B------:R-:W-:Y:S01]  /*0640*/  FADD R17, R17, R4 ;  /* 0x0000000411117221 */ /* 0x000fe20000000000 */
[----:B------:R-:W-:Y:S01]  /*0650*/  FADD R18, R18, R11 ;  /* 0x0000000b12127221 */ /* 0x000fe20000000000 */
[----:B------:R-:W-:-:S05]  /*0660*/  FADD R19, R19, R10 ;  /* 0x0000000a13137221 */ /* 0x000fca0000000000 */
[----:B------:R-:W-:Y:S01]  /*0670*/  STG.E.128 desc[UR4][R2.64+0x800], R16 ;  /* 0x0008001002007986 */ /* 0x000fe2000c101d04 */
[----:B------:R-:W-:Y:S05]  /*0680*/  EXIT ;  /* 0x000000000000794d */ /* 0x000fea0003800000 */
.L_x_0:
[----:B------:R-:W-:-:S00]  /*0690*/  BRA `(.L_x_0) ;  /* 0xfffffffc00fc7947 */ /* 0x000fc0000383ffff */
[----:B------:R-:W-:-:S00]  /*06a0*/  NOP ;  /* 0x0000000000007918 */ /* 0x000fc00000000000 */
        /* <DEDUP_REMOVED lines=13> */
.L_x_1:


//--------------------- .nv.global.init           --------------------------
	.section	.nv.global.init,"aw",@progbits
.nv.global.init:
	.type		_$_str,@object
	.size		_$_str,(_$_str_$_2 - _$_str)
_$_str:
        /*0000*/ 	.byte	0x5f, 0x5f, 0x43, 0x55, 0x44, 0x41, 0x5f, 0x46, 0x54, 0x5a, 0x00
	.type		_$_str_$_2,@object
	.size		_$_str_$_2,(.L_1 - _$_str_$_2)
_$_str_$_2:
        /*000b*/ 	.byte	0x5f, 0x5f, 0x43, 0x55, 0x44, 0x41, 0x5f, 0x50, 0x52, 0x45, 0x43, 0x5f, 0x53, 0x51, 0x52, 0x54
        /*001b*/ 	.byte	0x00
.L_1:


//--------------------- .nv.constant0.triton_poi_fused__native_batch_norm_legit_no_training_add_7 --------------------------
	.section	.nv.constant0.triton_poi_fused__native_batch_norm_legit_no_training_add_7,"a",@progbits
	.sectionflags	@""
	.align	4
.nv.constant0.triton_poi_fused__native_batch_norm_legit_no_training_add_7:
	.zero		588
